//
// Generated by NVIDIA NVVM Compiler
//
// Compiler Build ID: CL-36424714
// Cuda compilation tools, release 13.0, V13.0.88
// Based on NVVM 20.0.0
//

.version 9.0
.target sm_100
.address_size 64

	// .globl	_Z17vector_sum_kernelPiiRi

.visible .entry _Z17vector_sum_kernelPiiRi(
	.param .u64 .ptr .align 1 _Z17vector_sum_kernelPiiRi_param_0,
	.param .u32 _Z17vector_sum_kernelPiiRi_param_1,
	.param .u64 .ptr .align 1 _Z17vector_sum_kernelPiiRi_param_2
)
{
	.reg .pred 	%p<10>;
	.reg .b32 	%r<92>;
	.reg .b64 	%rd<18>;

	ld.param.u64 	%rd9, [_Z17vector_sum_kernelPiiRi_param_0];
	ld.param.u32 	%r26, [_Z17vector_sum_kernelPiiRi_param_1];
	ld.param.u64 	%rd10, [_Z17vector_sum_kernelPiiRi_param_2];
	cvta.to.global.u64 	%rd1, %rd10;
	cvta.to.global.u64 	%rd2, %rd9;
	setp.lt.s32 	%p1, %r26, 1;
	@%p1 bra 	$L__BB0_13;
	ld.global.u32 	%r84, [%rd1];
	and.b32  	%r2, %r26, 15;
	setp.lt.u32 	%p2, %r26, 16;
	mov.b32 	%r87, 0;
	@%p2 bra 	$L__BB0_4;
	and.b32  	%r87, %r26, 2147483632;
	neg.s32 	%r82, %r87;
	add.s64 	%rd16, %rd2, 32;
$L__BB0_3:
	.pragma "nounroll";
	ld.global.u32 	%r28, [%rd16+-32];
	add.s32 	%r29, %r84, %r28;
	st.global.u32 	[%rd1], %r29;
	ld.global.u32 	%r30, [%rd16+-28];
	add.s32 	%r31, %r29, %r30;
	st.global.u32 	[%rd1], %r31;
	ld.global.u32 	%r32, [%rd16+-24];
	add.s32 	%r33, %r31, %r32;
	st.global.u32 	[%rd1], %r33;
	ld.global.u32 	%r34, [%rd16+-20];
	add.s32 	%r35, %r33, %r34;
	st.global.u32 	[%rd1], %r35;
	ld.global.u32 	%r36, [%rd16+-16];
	add.s32 	%r37, %r35, %r36;
	st.global.u32 	[%rd1], %r37;
	ld.global.u32 	%r38, [%rd16+-12];
	add.s32 	%r39, %r37, %r38;
	st.global.u32 	[%rd1], %r39;
	ld.global.u32 	%r40, [%rd16+-8];
	add.s32 	%r41, %r39, %r40;
	st.global.u32 	[%rd1], %r41;
	ld.global.u32 	%r42, [%rd16+-4];
	add.s32 	%r43, %r41, %r42;
	st.global.u32 	[%rd1], %r43;
	ld.global.u32 	%r44, [%rd16];
	add.s32 	%r45, %r43, %r44;
	st.global.u32 	[%rd1], %r45;
	ld.global.u32 	%r46, [%rd16+4];
	add.s32 	%r47, %r45, %r46;
	st.global.u32 	[%rd1], %r47;
	ld.global.u32 	%r48, [%rd16+8];
	add.s32 	%r49, %r47, %r48;
	st.global.u32 	[%rd1], %r49;
	ld.global.u32 	%r50, [%rd16+12];
	add.s32 	%r51, %r49, %r50;
	st.global.u32 	[%rd1], %r51;
	ld.global.u32 	%r52, [%rd16+16];
	add.s32 	%r53, %r51, %r52;
	st.global.u32 	[%rd1], %r53;
	ld.global.u32 	%r54, [%rd16+20];
	add.s32 	%r55, %r53, %r54;
	st.global.u32 	[%rd1], %r55;
	ld.global.u32 	%r56, [%rd16+24];
	add.s32 	%r57, %r55, %r56;
	st.global.u32 	[%rd1], %r57;
	ld.global.u32 	%r58, [%rd16+28];
	add.s32 	%r84, %r57, %r58;
	st.global.u32 	[%rd1], %r84;
	add.s32 	%r82, %r82, 16;
	add.s64 	%rd16, %rd16, 64;
	setp.ne.s32 	%p3, %r82, 0;
	@%p3 bra 	$L__BB0_3;
$L__BB0_4:
	setp.eq.s32 	%p4, %r2, 0;
	@%p4 bra 	$L__BB0_13;
	and.b32  	%r11, %r26, 7;
	setp.lt.u32 	%p5, %r2, 8;
	@%p5 bra 	$L__BB0_7;
	mul.wide.u32 	%rd11, %r87, 4;
	add.s64 	%rd12, %rd2, %rd11;
	ld.global.u32 	%r59, [%rd12];
	add.s32 	%r60, %r84, %r59;
	st.global.u32 	[%rd1], %r60;
	ld.global.u32 	%r61, [%rd12+4];
	add.s32 	%r62, %r60, %r61;
	st.global.u32 	[%rd1], %r62;
	ld.global.u32 	%r63, [%rd12+8];
	add.s32 	%r64, %r62, %r63;
	st.global.u32 	[%rd1], %r64;
	ld.global.u32 	%r65, [%rd12+12];
	add.s32 	%r66, %r64, %r65;
	st.global.u32 	[%rd1], %r66;
	ld.global.u32 	%r67, [%rd12+16];
	add.s32 	%r68, %r66, %r67;
	st.global.u32 	[%rd1], %r68;
	ld.global.u32 	%r69, [%rd12+20];
	add.s32 	%r70, %r68, %r69;
	st.global.u32 	[%rd1], %r70;
	ld.global.u32 	%r71, [%rd12+24];
	add.s32 	%r72, %r70, %r71;
	st.global.u32 	[%rd1], %r72;
	ld.global.u32 	%r73, [%rd12+28];
	add.s32 	%r84, %r72, %r73;
	st.global.u32 	[%rd1], %r84;
	add.s32 	%r87, %r87, 8;
$L__BB0_7:
	setp.eq.s32 	%p6, %r11, 0;
	@%p6 bra 	$L__BB0_13;
	and.b32  	%r16, %r26, 3;
	setp.lt.u32 	%p7, %r11, 4;
	@%p7 bra 	$L__BB0_10;
	mul.wide.u32 	%rd13, %r87, 4;
	add.s64 	%rd14, %rd2, %rd13;
	ld.global.u32 	%r74, [%rd14];
	add.s32 	%r75, %r84, %r74;
	st.global.u32 	[%rd1], %r75;
	ld.global.u32 	%r76, [%rd14+4];
	add.s32 	%r77, %r75, %r76;
	st.global.u32 	[%rd1], %r77;
	ld.global.u32 	%r78, [%rd14+8];
	add.s32 	%r79, %r77, %r78;
	st.global.u32 	[%rd1], %r79;
	ld.global.u32 	%r80, [%rd14+12];
	add.s32 	%r84, %r79, %r80;
	st.global.u32 	[%rd1], %r84;
	add.s32 	%r87, %r87, 4;
$L__BB0_10:
	setp.eq.s32 	%p8, %r16, 0;
	@%p8 bra 	$L__BB0_13;
	mul.wide.u32 	%rd15, %r87, 4;
	add.s64 	%rd17, %rd2, %rd15;
	neg.s32 	%r90, %r16;
$L__BB0_12:
	.pragma "nounroll";
	ld.global.u32 	%r81, [%rd17];
	add.s32 	%r84, %r84, %r81;
	st.global.u32 	[%rd1], %r84;
	add.s64 	%rd17, %rd17, 4;
	add.s32 	%r90, %r90, 1;
	setp.ne.s32 	%p9, %r90, 0;
	@%p9 bra 	$L__BB0_12;
$L__BB0_13:
	ret;

}


// ===== COMPILED SASS (sm_100) =====

	.target	sm_100

	.elftype	@"ET_EXEC"


//--------------------- .note.nv.tkinfo           --------------------------
	.section	.note.nv.tkinfo,"",@"SHT_NOTE"
	.sectionflags	@"SHF_NOTE_NV_TKINFO"
	.tkinfo
        /*0018*/ 	.word	0x00000002
        /*0030*/ 	.string	""
        /*0030*/ 	.string	"ptxas"
        /*0030*/ 	.string	"Cuda compilation tools, release 13.0, V13.0.88"
        /*0030*/ 	.string	"Build cuda_13.0.r13.0/compiler.36424714_0"
        /*0030*/ 	.string	"-arch sm_100 -m 64 "



//--------------------- .note.nv.cuinfo           --------------------------
	.section	.note.nv.cuinfo,"",@"SHT_NOTE"
	.sectionflags	@"SHF_NOTE_NV_CUINFO"
        /*0018*/ 	.short	0x0002
        /*001a*/ 	.short	0x0064
        /*001c*/ 	.short	0x0082
	.zero		2


//--------------------- .nv.info                  --------------------------
	.section	.nv.info,"",@"SHT_CUDA_INFO"
	.align	4


	//----- nvinfo : EIATTR_REGCOUNT
	.align		4
        /*0000*/ 	.byte	0x04, 0x2f
        /*0002*/ 	.short	(.L_1 - .L_0)
	.align		4
.L_0:
        /*0004*/ 	.word	index@(_Z17vector_sum_kernelPiiRi)
        /*0008*/ 	.word	0x00000014


	//----- nvinfo : EIATTR_FRAME_SIZE
	.align		4
.L_1:
        /*000c*/ 	.byte	0x04, 0x11
        /*000e*/ 	.short	(.L_3 - .L_2)
	.align		4
.L_2:
        /*0010*/ 	.word	index@(_Z17vector_sum_kernelPiiRi)
        /*0014*/ 	.word	0x00000000


	//----- nvinfo : EIATTR_MIN_STACK_SIZE
	.align		4
.L_3:
        /*0018*/ 	.byte	0x04, 0x12
        /*001a*/ 	.short	(.L_5 - .L_4)
	.align		4
.L_4:
        /*001c*/ 	.word	index@(_Z17vector_sum_kernelPiiRi)
        /*0020*/ 	.word	0x00000000
.L_5:


//--------------------- .nv.compat                --------------------------
	.section	.nv.compat,"",@"SHT_CUDA_COMPAT_INFO"
	.align	4
        /*0000*/ 	.byte	0x02, 0x09, 0x00, 0x00, 0x02, 0x02, 0x01, 0x00, 0x02, 0x05, 0x05, 0x00, 0x03, 0x07, 0x01, 0x01
        /*0010*/ 	.byte	0x02, 0x03, 0x00, 0x00, 0x02, 0x06, 0x01, 0x00, 0x04, 0x0b, 0x08, 0x00, 0x09, 0x00, 0x00, 0x00
        /*0020*/ 	.byte	0x00, 0x00, 0x00, 0x00


//--------------------- .nv.info._Z17vector_sum_kernelPiiRi --------------------------
	.section	.nv.info._Z17vector_sum_kernelPiiRi,"",@"SHT_CUDA_INFO"
	.sectionflags	@""
	.align	4


	//----- nvinfo : EIATTR_CUDA_API_VERSION
	.align		4
        /*0000*/ 	.byte	0x04, 0x37
        /*0002*/ 	.short	(.L_7 - .L_6)
.L_6:
        /*0004*/ 	.word	0x00000082


	//----- nvinfo : EIATTR_KPARAM_INFO
	.align		4
.L_7:
        /*0008*/ 	.byte	0x04, 0x17
        /*000a*/ 	.short	(.L_9 - .L_8)
.L_8:
        /*000c*/ 	.word	0x00000000
        /*0010*/ 	.short	0x0002
        /*0012*/ 	.short	0x0010
        /*0014*/ 	.byte	0x00, 0xf5, 0x21, 0x00


	//----- nvinfo : EIATTR_KPARAM_INFO
	.align		4
.L_9:
        /*0018*/ 	.byte	0x04, 0x17
        /*001a*/ 	.short	(.L_11 - .L_10)
.L_10:
        /*001c*/ 	.word	0x00000000
        /*0020*/ 	.short	0x0001
        /*0022*/ 	.short	0x0008
        /*0024*/ 	.byte	0x00, 0xf0, 0x11, 0x00


	//----- nvinfo : EIATTR_KPARAM_INFO
	.align		4
.L_11:
        /*0028*/ 	.byte	0x04, 0x17
        /*002a*/ 	.short	(.L_13 - .L_12)
.L_12:
        /*002c*/ 	.word	0x00000000
        /*0030*/ 	.short	0x0000
        /*0032*/ 	.short	0x0000
        /*0034*/ 	.byte	0x00, 0xf5, 0x21, 0x00


	//----- nvinfo : EIATTR_SPARSE_MMA_MASK
	.align		4
.L_13:
        /*0038*/ 	.byte	0x03, 0x50
        /*003a*/ 	.short	0x0000


	//----- nvinfo : EIATTR_MAXREG_COUNT
	.align		4
        /*003c*/ 	.byte	0x03, 0x1b
        /*003e*/ 	.short	0x00ff


	//----- nvinfo : EIATTR_MERCURY_ISA_VERSION
	.align		4
        /*0040*/ 	.byte	0x03, 0x5f
        /*0042*/ 	.short	0x0101


	//----- nvinfo : EIATTR_VRC_CTA_INIT_COUNT
	.align		4
        /*0044*/ 	.byte	0x02, 0x4a
	.zero		1
	.zero		1


	//----- nvinfo : EIATTR_EXIT_INSTR_OFFSETS
	.align		4
        /*0048*/ 	.byte	0x04, 0x1c
        /*004a*/ 	.short	(.L_15 - .L_14)


	//   ....[0]....
.L_14:
        /*004c*/ 	.word	0x00000030


	//   ....[1]....
        /*0050*/ 	.word	0x000004a0


	//   ....[2]....
        /*0054*/ 	.word	0x000006a0


	//   ....[3]....
        /*0058*/ 	.word	0x000007e0


	//   ....[4]....
        /*005c*/ 	.word	0x000008a0


	//----- nvinfo : EIATTR_CBANK_PARAM_SIZE
	.align		4
.L_15:
        /*0060*/ 	.byte	0x03, 0x19
        /*0062*/ 	.short	0x0018


	//----- nvinfo : EIATTR_PARAM_CBANK
	.align		4
        /*0064*/ 	.byte	0x04, 0x0a
        /*0066*/ 	.short	(.L_17 - .L_16)
	.align		4
.L_16:
        /*0068*/ 	.word	index@(.nv.constant0._Z17vector_sum_kernelPiiRi)
        /*006c*/ 	.short	0x0380
        /*006e*/ 	.short	0x0018


	//----- nvinfo : EIATTR_SW_WAR
	.align		4
.L_17:
        /*0070*/ 	.byte	0x04, 0x36
        /*0072*/ 	.short	(.L_19 - .L_18)
.L_18:
        /*0074*/ 	.word	0x00000008
.L_19:


//--------------------- .nv.callgraph             --------------------------
	.section	.nv.callgraph,"",@"SHT_CUDA_CALLGRAPH"
	.align	4
	.sectionentsize	8
	.align		4
        /*0000*/ 	.word	0x00000000
	.align		4
        /*0004*/ 	.word	0xffffffff
	.align		4
        /*0008*/ 	.word	0x00000000
	.align		4
        /*000c*/ 	.word	0xfffffffe
	.align		4
        /*0010*/ 	.word	0x00000000
	.align		4
        /*0014*/ 	.word	0xfffffffd
	.align		4
        /*0018*/ 	.word	0x00000000
	.align		4
        /*001c*/ 	.word	0xfffffffc


//--------------------- .text._Z17vector_sum_kernelPiiRi --------------------------
	.section	.text._Z17vector_sum_kernelPiiRi,"ax",@progbits
	.align	128
        .global         _Z17vector_sum_kernelPiiRi
        .type           _Z17vector_sum_kernelPiiRi,@function
        .size           _Z17vector_sum_kernelPiiRi,(.L_x_6 - _Z17vector_sum_kernelPiiRi)
        .other          _Z17vector_sum_kernelPiiRi,@"STO_CUDA_ENTRY STV_DEFAULT"
_Z17vector_sum_kernelPiiRi:
.text._Z17vector_sum_kernelPiiRi:
[----:B------:R-:W-:Y:S08]  /*0000*/  LDC R1, c[0x0][0x37c] ;  /* 0x0000df00ff017b82 */ /* 0x000ff00000000800 */
[----:B------:R-:W0:Y:S02]  /*0010*/  LDC R6, c[0x0][0x388] ;  /* 0x0000e200ff067b82 */ /* 0x000e240000000800 */
[----:B0-----:R-:W-:-:S13]  /*0020*/  ISETP.GE.AND P0, PT, R6, 0x1, PT ;  /* 0x000000010600780c */ /* 0x001fda0003f06270 */
[----:B------:R-:W-:Y:S05]  /*0030*/  @!P0 EXIT ;  /* 0x000000000000894d */ /* 0x000fea0003800000 */
[----:B------:R-:W0:Y:S01]  /*0040*/  LDC.64 R2, c[0x0][0x390] ;  /* 0x0000e400ff027b82 */ /* 0x000e220000000a00 */
[----:B------:R-:W0:Y:S01]  /*0050*/  LDCU.64 UR6, c[0x0][0x358] ;  /* 0x00006b00ff0677ac */ /* 0x000e220008000a00 */
[C---:B------:R-:W-:Y:S02]  /*0060*/  ISETP.GE.U32.AND P1, PT, R6.reuse, 0x10, PT ;  /* 0x000000100600780c */ /* 0x040fe40003f26070 */
[----:B------:R-:W-:Y:S01]  /*0070*/  LOP3.LUT R8, R6, 0xf, RZ, 0xc0, !PT ;  /* 0x0000000f06087812 */ /* 0x000fe200078ec0ff */
[----:B------:R-:W-:-:S03]  /*0080*/  IMAD.MOV.U32 R0, RZ, RZ, RZ ;  /* 0x000000ffff007224 */ /* 0x000fc600078e00ff */
[----:B------:R-:W-:Y:S01]  /*0090*/  ISETP.NE.AND P0, PT, R8, RZ, PT ;  /* 0x000000ff0800720c */ /* 0x000fe20003f05270 */
[----:B0-----:R0:W5:Y:S06]  /*00a0*/  LDG.E R9, desc[UR6][R2.64] ;  /* 0x0000000602097981 */ /* 0x00116c000c1e1900 */
[----:B------:R-:W-:Y:S06]  /*00b0*/  @!P1 BRA `(.L_x_0) ;  /* 0x0000000000f89947 */ /* 0x000fec0003800000 */
[----:B------:R-:W1:Y:S01]  /*00c0*/  LDCU.64 UR4, c[0x0][0x380] ;  /* 0x00007000ff0477ac */ /* 0x000e620008000a00 */
[----:B------:R-:W-:-:S05]  /*00d0*/  LOP3.LUT R0, R6, 0x7ffffff0, RZ, 0xc0, !PT ;  /* 0x7ffffff006007812 */ /* 0x000fca00078ec0ff */
[----:B------:R-:W-:Y:S01]  /*00e0*/  IMAD.MOV R7, RZ, RZ, -R0 ;  /* 0x000000ffff077224 */ /* 0x000fe200078e0a00 */
[----:B-1----:R-:W-:-:S04]  /*00f0*/  UIADD3 UR4, UP0, UPT, UR4, 0x20, URZ ;  /* 0x0000002004047890 */ /* 0x002fc8000ff1e0ff */
[----:B------:R-:W-:Y:S02]  /*0100*/  UIADD3.X UR5, UPT, UPT, URZ, UR5, URZ, UP0, !UPT ;  /* 0x00000005ff057290 */ /* 0x000fe400087fe4ff */
[----:B------:R-:W-:-:S04]  /*0110*/  MOV R10, UR4 ;  /* 0x00000004000a7c02 */ /* 0x000fc80008000f00 */
[----:B------:R-:W-:-:S07]  /*0120*/  IMAD.U32 R15, RZ, RZ, UR5 ;  /* 0x00000005ff0f7e24 */ /* 0x000fce000f8e00ff */
.L_x_1:
[----:B------:R-:W-:Y:S01]  /*0130*/  IMAD.MOV.U32 R4, RZ, RZ, R10 ;  /* 0x000000ffff047224 */ /* 0x000fe200078e000a */
[----:B------:R-:W-:-:S05]  /*0140*/  MOV R5, R15 ;  /* 0x0000000f00057202 */ /* 0x000fca0000000f00 */
[----:B------:R-:W2:Y:S02]  /*0150*/  LDG.E R10, desc[UR6][R4.64+-0x20] ;  /* 0xffffe006040a7981 */ /* 0x000ea4000c1e1900 */
[----:B--2-45:R-:W-:-:S05]  /*0160*/  IMAD.IADD R9, R10, 0x1, R9 ;  /* 0x000000010a097824 */ /* 0x034fca00078e0209 */
[----:B------:R1:W-:Y:S04]  /*0170*/  STG.E desc[UR6][R2.64], R9 ;  /* 0x0000000902007986 */ /* 0x0003e8000c101906 */
[----:B------:R-:W2:Y:S02]  /*0180*/  LDG.E R10, desc[UR6][R4.64+-0x1c] ;  /* 0xffffe406040a7981 */ /* 0x000ea4000c1e1900 */
[----:B--2---:R-:W-:-:S05]  /*0190*/  IMAD.IADD R11, R9, 0x1, R10 ;  /* 0x00000001090b7824 */ /* 0x004fca00078e020a */
[----:B------:R2:W-:Y:S04]  /*01a0*/  STG.E desc[UR6][R2.64], R11 ;  /* 0x0000000b02007986 */ /* 0x0005e8000c101906 */
[----:B------:R-:W3:Y:S02]  /*01b0*/  LDG.E R10, desc[UR6][R4.64+-0x18] ;  /* 0xffffe806040a7981 */ /* 0x000ee4000c1e1900 */
[----:B---3--:R-:W-:-:S05]  /*01c0*/  IADD3 R13, PT, PT, R11, R10, RZ ;  /* 0x0000000a0b0d7210 */ /* 0x008fca0007ffe0ff */
[----:B------:R3:W-:Y:S04]  /*01d0*/  STG.E desc[UR6][R2.64], R13 ;  /* 0x0000000d02007986 */ /* 0x0007e8000c101906 */
[----:B------:R-:W4:Y:S02]  /*01e0*/  LDG.E R10, desc[UR6][R4.64+-0x14] ;  /* 0xffffec06040a7981 */ /* 0x000f24000c1e1900 */
[----:B----4-:R-:W-:-:S05]  /*01f0*/  IMAD.IADD R15, R13, 0x1, R10 ;  /* 0x000000010d0f7824 */ /* 0x010fca00078e020a */
[----:B------:R4:W-:Y:S04]  /*0200*/  STG.E desc[UR6][R2.64], R15 ;  /* 0x0000000f02007986 */ /* 0x0009e8000c101906 */
[----:B------:R-:W1:Y:S02]  /*0210*/  LDG.E R10, desc[UR6][R4.64+-0x10] ;  /* 0xfffff006040a7981 */ /* 0x000e64000c1e1900 */
[----:B-1----:R-:W-:-:S05]  /*0220*/  IMAD.IADD R9, R15, 0x1, R10 ;  /* 0x000000010f097824 */ /* 0x002fca00078e020a */
[----:B------:R1:W-:Y:S04]  /*0230*/  STG.E desc[UR6][R2.64], R9 ;  /* 0x0000000902007986 */ /* 0x0003e8000c101906 */
[----:B------:R-:W2:Y:S02]  /*0240*/  LDG.E R10, desc[UR6][R4.64+-0xc] ;  /* 0xfffff406040a7981 */ /* 0x000ea4000c1e1900 */
[----:B--2---:R-:W-:-:S05]  /*0250*/  IADD3 R11, PT, PT, R9, R10, RZ ;  /* 0x0000000a090b7210 */ /* 0x004fca0007ffe0ff */
[----:B------:R2:W-:Y:S04]  /*0260*/  STG.E desc[UR6][R2.64], R11 ;  /* 0x0000000b02007986 */ /* 0x0005e8000c101906 */
[----:B------:R-:W3:Y:S02]  /*0270*/  LDG.E R10, desc[UR6][R4.64+-0x8] ;  /* 0xfffff806040a7981 */ /* 0x000ee4000c1e1900 */
[----:B---3--:R-:W-:-:S05]  /*0280*/  IMAD.IADD R13, R11, 0x1, R10 ;  /* 0x000000010b0d7824 */ /* 0x008fca00078e020a */
[----:B------:R3:W-:Y:S04]  /*0290*/  STG.E desc[UR6][R2.64], R13 ;  /* 0x0000000d02007986 */ /* 0x0007e8000c101906 */
[----:B------:R-:W4:Y:S02]  /*02a0*/  LDG.E R10, desc[UR6][R4.64+-0x4] ;  /* 0xfffffc06040a7981 */ /* 0x000f24000c1e1900 */
[----:B----4-:R-:W-:-:S05]  /*02b0*/  IMAD.IADD R15, R13, 0x1, R10 ;  /* 0x000000010d0f7824 */ /* 0x010fca00078e020a */
[----:B------:R4:W-:Y:S04]  /*02c0*/  STG.E desc[UR6][R2.64], R15 ;  /* 0x0000000f02007986 */ /* 0x0009e8000c101906 */
[----:B------:R-:W1:Y:S02]  /*02d0*/  LDG.E R10, desc[UR6][R4.64] ;  /* 0x00000006040a7981 */ /* 0x000e64000c1e1900 */
[----:B-1----:R-:W-:-:S05]  /*02e0*/  IADD3 R9, PT, PT, R15, R10, RZ ;  /* 0x0000000a0f097210 */ /* 0x002fca0007ffe0ff */
[----:B------:R-:W-:Y:S04]  /*02f0*/  STG.E desc[UR6][R2.64], R9 ;  /* 0x0000000902007986 */ /* 0x000fe8000c101906 */
[----:B------:R-:W2:Y:S02]  /*0300*/  LDG.E R10, desc[UR6][R4.64+0x4] ;  /* 0x00000406040a7981 */ /* 0x000ea4000c1e1900 */
[----:B--2---:R-:W-:-:S05]  /*0310*/  IMAD.IADD R11, R9, 0x1, R10 ;  /* 0x00000001090b7824 */ /* 0x004fca00078e020a */
[----:B------:R1:W-:Y:S04]  /*0320*/  STG.E desc[UR6][R2.64], R11 ;  /* 0x0000000b02007986 */ /* 0x0003e8000c101906 */
[----:B------:R-:W3:Y:S02]  /*0330*/  LDG.E R10, desc[UR6][R4.64+0x8] ;  /* 0x00000806040a7981 */ /* 0x000ee4000c1e1900 */
[----:B---3--:R-:W-:-:S05]  /*0340*/  IMAD.IADD R13, R11, 0x1, R10 ;  /* 0x000000010b0d7824 */ /* 0x008fca00078e020a */
[----:B------:R2:W-:Y:S04]  /*0350*/  STG.E desc[UR6][R2.64], R13 ;  /* 0x0000000d02007986 */ /* 0x0005e8000c101906 */
[----:B------:R-:W4:Y:S02]  /*0360*/  LDG.E R10, desc[UR6][R4.64+0xc] ;  /* 0x00000c06040a7981 */ /* 0x000f24000c1e1900 */
[----:B----4-:R-:W-:-:S05]  /*0370*/  IADD3 R15, PT, PT, R13, R10, RZ ;  /* 0x0000000a0d0f7210 */ /* 0x010fca0007ffe0ff */
[----:B------:R3:W-:Y:S04]  /*0380*/  STG.E desc[UR6][R2.64], R15 ;  /* 0x0000000f02007986 */ /* 0x0007e8000c101906 */
[----:B------:R-:W4:Y:S02]  /*0390*/  LDG.E R10, desc[UR6][R4.64+0x10] ;  /* 0x00001006040a7981 */ /* 0x000f24000c1e1900 */
[----:B----4-:R-:W-:-:S05]  /*03a0*/  IMAD.IADD R17, R15, 0x1, R10 ;  /* 0x000000010f117824 */ /* 0x010fca00078e020a */
[----:B------:R4:W-:Y:S04]  /*03b0*/  STG.E desc[UR6][R2.64], R17 ;  /* 0x0000001102007986 */ /* 0x0009e8000c101906 */
[----:B------:R-:W1:Y:S02]  /*03c0*/  LDG.E R10, desc[UR6][R4.64+0x14] ;  /* 0x00001406040a7981 */ /* 0x000e64000c1e1900 */
[----:B-1----:R-:W-:-:S05]  /*03d0*/  IMAD.IADD R11, R17, 0x1, R10 ;  /* 0x00000001110b7824 */ /* 0x002fca00078e020a */
[----:B------:R4:W-:Y:S04]  /*03e0*/  STG.E desc[UR6][R2.64], R11 ;  /* 0x0000000b02007986 */ /* 0x0009e8000c101906 */
[----:B------:R-:W2:Y:S01]  /*03f0*/  LDG.E R10, desc[UR6][R4.64+0x18] ;  /* 0x00001806040a7981 */ /* 0x000ea2000c1e1900 */
[----:B------:R-:W-:Y:S01]  /*0400*/  VIADD R7, R7, 0x10 ;  /* 0x0000001007077836 */ /* 0x000fe20000000000 */
[----:B--2---:R-:W-:-:S05]  /*0410*/  IADD3 R13, PT, PT, R11, R10, RZ ;  /* 0x0000000a0b0d7210 */ /* 0x004fca0007ffe0ff */
[----:B------:R4:W-:Y:S04]  /*0420*/  STG.E desc[UR6][R2.64], R13 ;  /* 0x0000000d02007986 */ /* 0x0009e8000c101906 */
[----:B------:R-:W2:Y:S01]  /*0430*/  LDG.E R10, desc[UR6][R4.64+0x1c] ;  /* 0x00001c06040a7981 */ /* 0x000ea2000c1e1900 */
[----:B------:R-:W-:Y:S01]  /*0440*/  ISETP.NE.AND P1, PT, R7, RZ, PT ;  /* 0x000000ff0700720c */ /* 0x000fe20003f25270 */
[----:B--2---:R-:W-:Y:S01]  /*0450*/  IMAD.IADD R9, R13, 0x1, R10 ;  /* 0x000000010d097824 */ /* 0x004fe200078e020a */
[----:B------:R-:W-:-:S04]  /*0460*/  IADD3 R10, P2, PT, R4, 0x40, RZ ;  /* 0x00000040040a7810 */ /* 0x000fc80007f5e0ff */
[----:B------:R4:W-:Y:S01]  /*0470*/  STG.E desc[UR6][R2.64], R9 ;  /* 0x0000000902007986 */ /* 0x0009e2000c101906 */
[----:B---3--:R-:W-:-:S06]  /*0480*/  IADD3.X R15, PT, PT, RZ, R5, RZ, P2, !PT ;  /* 0x00000005ff0f7210 */ /* 0x008fcc00017fe4ff */
[----:B------:R-:W-:Y:S05]  /*0490*/  @P1 BRA `(.L_x_1) ;  /* 0xfffffffc00241947 */ /* 0x000fea000383ffff */
.L_x_0:
[----:B------:R-:W-:Y:S05]  /*04a0*/  @!P0 EXIT ;  /* 0x000000000000894d */ /* 0x000fea0003800000 */
[----:B------:R-:W-:Y:S02]  /*04b0*/  ISETP.GE.U32.AND P0, PT, R8, 0x8, PT ;  /* 0x000000080800780c */ /* 0x000fe40003f06070 */
[----:B------:R-:W-:-:S04]  /*04c0*/  LOP3.LUT R10, R6, 0x7, RZ, 0xc0, !PT ;  /* 0x00000007060a7812 */ /* 0x000fc800078ec0ff */
[----:B------:R-:W-:-:S07]  /*04d0*/  ISETP.NE.AND P1, PT, R10, RZ, PT ;  /* 0x000000ff0a00720c */ /* 0x000fce0003f25270 */
[----:B------:R-:W-:Y:S06]  /*04e0*/  @!P0 BRA `(.L_x_2) ;  /* 0x00000000006c8947 */ /* 0x000fec0003800000 */
[----:B------:R-:W1:Y:S02]  /*04f0*/  LDC.64 R4, c[0x0][0x380] ;  /* 0x0000e000ff047b82 */ /* 0x000e640000000a00 */
[----:B-1----:R-:W-:-:S05]  /*0500*/  IMAD.WIDE.U32 R4, R0, 0x4, R4 ;  /* 0x0000000400047825 */ /* 0x002fca00078e0004 */
[----:B------:R-:W4:Y:S02]  /*0510*/  LDG.E R8, desc[UR6][R4.64] ;  /* 0x0000000604087981 */ /* 0x000f24000c1e1900 */
[----:B----45:R-:W-:-:S05]  /*0520*/  IMAD.IADD R9, R9, 0x1, R8 ;  /* 0x0000000109097824 */ /* 0x030fca00078e0208 */
[----:B------:R-:W-:Y:S04]  /*0530*/  STG.E desc[UR6][R2.64], R9 ;  /* 0x0000000902007986 */ /* 0x000fe8000c101906 */
[----:B------:R-:W2:Y:S02]  /*0540*/  LDG.E R8, desc[UR6][R4.64+0x4] ;  /* 0x0000040604087981 */ /* 0x000ea4000c1e1900 */
[----:B--2---:R-:W-:-:S05]  /*0550*/  IMAD.IADD R7, R9, 0x1, R8 ;  /* 0x0000000109077824 */ /* 0x004fca00078e0208 */
        /* <DEDUP_REMOVED lines=12> */
[----:B------:R3:W-:Y:S04]  /*0620*/  STG.E desc[UR6][R2.64], R7 ;  /* 0x0000000702007986 */ /* 0x0007e8000c101906 */
[----:B------:R-:W2:Y:S02]  /*0630*/  LDG.E R8, desc[UR6][R4.64+0x18] ;  /* 0x0000180604087981 */ /* 0x000ea4000c1e1900 */
[----:B--2---:R-:W-:-:S05]  /*0640*/  IMAD.IADD R11, R7, 0x1, R8 ;  /* 0x00000001070b7824 */ /* 0x004fca00078e0208 */
[----:B------:R3:W-:Y:S04]  /*0650*/  STG.E desc[UR6][R2.64], R11 ;  /* 0x0000000b02007986 */ /* 0x0007e8000c101906 */
[----:B------:R-:W2:Y:S01]  /*0660*/  LDG.E R8, desc[UR6][R4.64+0x1c] ;  /* 0x00001c0604087981 */ /* 0x000ea2000c1e1900 */
[----:B------:R-:W-:Y:S01]  /*0670*/  VIADD R0, R0, 0x8 ;  /* 0x0000000800007836 */ /* 0x000fe20000000000 */
[----:B--2---:R-:W-:-:S05]  /*0680*/  IADD3 R9, PT, PT, R11, R8, RZ ;  /* 0x000000080b097210 */ /* 0x004fca0007ffe0ff */
[----:B------:R3:W-:Y:S02]  /*0690*/  STG.E desc[UR6][R2.64], R9 ;  /* 0x0000000902007986 */ /* 0x0007e4000c101906 */
.L_x_2:
[----:B------:R-:W-:Y:S05]  /*06a0*/  @!P1 EXIT ;  /* 0x000000000000994d */ /* 0x000fea0003800000 */
[----:B------:R-:W-:Y:S02]  /*06b0*/  ISETP.GE.U32.AND P0, PT, R10, 0x4, PT ;  /* 0x000000040a00780c */ /* 0x000fe40003f06070 */
[----:B------:R-:W-:-:S04]  /*06c0*/  LOP3.LUT R6, R6, 0x3, RZ, 0xc0, !PT ;  /* 0x0000000306067812 */ /* 0x000fc800078ec0ff */
[----:B------:R-:W-:-:S07]  /*06d0*/  ISETP.NE.AND P1, PT, R6, RZ, PT ;  /* 0x000000ff0600720c */ /* 0x000fce0003f25270 */
[----:B------:R-:W-:Y:S06]  /*06e0*/  @!P0 BRA `(.L_x_3) ;  /* 0x00000000003c8947 */ /* 0x000fec0003800000 */
[----:B------:R-:W1:Y:S02]  /*06f0*/  LDC.64 R4, c[0x0][0x380] ;  /* 0x0000e000ff047b82 */ /* 0x000e640000000a00 */
[----:B-1----:R-:W-:-:S05]  /*0700*/  IMAD.WIDE.U32 R4, R0, 0x4, R4 ;  /* 0x0000000400047825 */ /* 0x002fca00078e0004 */
[----:B------:R-:W3:Y:S02]  /*0710*/  LDG.E R8, desc[UR6][R4.64] ;  /* 0x0000000604087981 */ /* 0x000ee4000c1e1900 */
[----:B---3-5:R-:W-:-:S05]  /*0720*/  IADD3 R7, PT, PT, R9, R8, RZ ;  /* 0x0000000809077210 */ /* 0x028fca0007ffe0ff */
[----:B------:R1:W-:Y:S04]  /*0730*/  STG.E desc[UR6][R2.64], R7 ;  /* 0x0000000702007986 */ /* 0x0003e8000c101906 */
[----:B------:R-:W4:Y:S02]  /*0740*/  LDG.E R8, desc[UR6][R4.64+0x4] ;  /* 0x0000040604087981 */ /* 0x000f24000c1e1900 */
[----:B----4-:R-:W-:-:S05]  /*0750*/  IMAD.IADD R11, R7, 0x1, R8 ;  /* 0x00000001070b7824 */ /* 0x010fca00078e0208 */
[----:B------:R1:W-:Y:S04]  /*0760*/  STG.E desc[UR6][R2.64], R11 ;  /* 0x0000000b02007986 */ /* 0x0003e8000c101906 */
[----:B------:R-:W2:Y:S02]  /*0770*/  LDG.E R8, desc[UR6][R4.64+0x8] ;  /* 0x0000080604087981 */ /* 0x000ea4000c1e1900 */
[----:B--2---:R-:W-:-:S05]  /*0780*/  IADD3 R13, PT, PT, R11, R8, RZ ;  /* 0x000000080b0d7210 */ /* 0x004fca0007ffe0ff */
[----:B------:R1:W-:Y:S04]  /*0790*/  STG.E desc[UR6][R2.64], R13 ;  /* 0x0000000d02007986 */ /* 0x0003e8000c101906 */
[----:B------:R-:W2:Y:S01]  /*07a0*/  LDG.E R8, desc[UR6][R4.64+0xc] ;  /* 0x00000c0604087981 */ /* 0x000ea2000c1e1900 */
[----:B------:R-:W-:Y:S01]  /*07b0*/  IADD3 R0, PT, PT, R0, 0x4, RZ ;  /* 0x0000000400007810 */ /* 0x000fe20007ffe0ff */
[----:B--2---:R-:W-:-:S05]  /*07c0*/  IMAD.IADD R9, R13, 0x1, R8 ;  /* 0x000000010d097824 */ /* 0x004fca00078e0208 */
[----:B------:R1:W-:Y:S02]  /*07d0*/  STG.E desc[UR6][R2.64], R9 ;  /* 0x0000000902007986 */ /* 0x0003e4000c101906 */
.L_x_3:
[----:B------:R-:W-:Y:S05]  /*07e0*/  @!P1 EXIT ;  /* 0x000000000000994d */ /* 0x000fea0003800000 */
[----:B------:R-:W2:Y:S01]  /*07f0*/  LDC.64 R4, c[0x0][0x380] ;  /* 0x0000e000ff047b82 */ /* 0x000ea20000000a00 */
[----:B------:R-:W-:Y:S02]  /*0800*/  IMAD.MOV R6, RZ, RZ, -R6 ;  /* 0x000000ffff067224 */ /* 0x000fe400078e0a06 */
[----:B--2---:R-:W-:-:S07]  /*0810*/  IMAD.WIDE.U32 R4, R0, 0x4, R4 ;  /* 0x0000000400047825 */ /* 0x004fce00078e0004 */
.L_x_4:
[----:B--2---:R2:W1:Y:S01]  /*0820*/  LDG.E R0, desc[UR6][R4.64] ;  /* 0x0000000604007981 */ /* 0x004462000c1e1900 */
[----:B------:R-:W-:-:S05]  /*0830*/  VIADD R6, R6, 0x1 ;  /* 0x0000000106067836 */ /* 0x000fca0000000000 */
[----:B------:R-:W-:Y:S02]  /*0840*/  ISETP.NE.AND P0, PT, R6, RZ, PT ;  /* 0x000000ff0600720c */ /* 0x000fe40003f05270 */
[----:B--2---:R-:W-:-:S04]  /*0850*/  IADD3 R4, P1, PT, R4, 0x4, RZ ;  /* 0x0000000404047810 */ /* 0x004fc80007f3e0ff */
[----:B------:R-:W-:Y:S02]  /*0860*/  IADD3.X R5, PT, PT, RZ, R5, RZ, P1, !PT ;  /* 0x00000005ff057210 */ /* 0x000fe40000ffe4ff */
[----:B-1-345:R-:W-:-:S05]  /*0870*/  IADD3 R9, PT, PT, R0, R9, RZ ;  /* 0x0000000900097210 */ /* 0x03afca0007ffe0ff */
[----:B------:R2:W-:Y:S01]  /*0880*/  STG.E desc[UR6][R2.64], R9 ;  /* 0x0000000902007986 */ /* 0x0005e2000c101906 */
[----:B------:R-:W-:Y:S05]  /*0890*/  @P0 BRA `(.L_x_4) ;  /* 0xfffffffc00e00947 */ /* 0x000fea000383ffff */
[----:B------:R-:W-:Y:S05]  /*08a0*/  EXIT ;  /* 0x000000000000794d */ /* 0x000fea0003800000 */
.L_x_5:
[----:B------:R-:W-:-:S00]  /*08b0*/  BRA `(.L_x_5) ;  /* 0xfffffffc00fc7947 */ /* 0x000fc0000383ffff */
[----:B------:R-:W-:-:S00]  /*08c0*/  NOP ;  /* 0x0000000000007918 */ /* 0x000fc00000000000 */
        /* <DEDUP_REMOVED lines=11> */
.L_x_6:


//--------------------- .nv.shared.reserved.0     --------------------------
	.section	.nv.shared.reserved.0,"aw",@nobits
	.weak		__nv_reservedSMEM_offset_0_alias
	.size		__nv_reservedSMEM_offset_0_alias, 0, 64
	.other		__nv_reservedSMEM_offset_0_alias,@"STO_CUDA_RESERVED_SHARED STV_DEFAULT"
__nv_reservedSMEM_offset_0_alias:
	.zero		0
	.zero		64


//--------------------- .nv.constant0._Z17vector_sum_kernelPiiRi --------------------------
	.section	.nv.constant0._Z17vector_sum_kernelPiiRi,"a",@progbits
	.sectionflags	@""
	.align	4
.nv.constant0._Z17vector_sum_kernelPiiRi:
	.zero		920


//--------------------- SYMBOLS --------------------------

	.type		.nv.reservedSmem.offset0,@object
	.size		.nv.reservedSmem.offset0,0x4
